//
// Generated by NVIDIA NVVM Compiler
//
// Compiler Build ID: CL-36424714
// Cuda compilation tools, release 13.0, V13.0.88
// Based on NVVM 20.0.0
//

.version 9.0
.target sm_100
.address_size 64

	// .globl	default_function_kernel

.visible .entry default_function_kernel(
	.param .u64 .ptr .align 1 default_function_kernel_param_0,
	.param .u64 .ptr .align 1 default_function_kernel_param_1
)
{
	.reg .pred 	%p<3>;
	.reg .b16 	%rs<12>;
	.reg .b32 	%r<5>;
	.reg .b32 	%f<7>;
	.reg .b64 	%rd<11>;

	ld.param.u64 	%rd1, [default_function_kernel_param_0];
	ld.param.u64 	%rd2, [default_function_kernel_param_1];
	mov.u32 	%r1, %ctaid.x;
	add.s32 	%r2, %r1, -9;
	setp.gt.u32 	%p1, %r2, 107;
	mov.f32 	%f6, 0f00000000;
	@%p1 bra 	$L__BB0_3;
	cvt.u16.u32 	%rs1, %r1;
	mul.lo.s16 	%rs3, %rs1, 57;
	shr.u16 	%rs4, %rs3, 9;
	mul.lo.s16 	%rs5, %rs4, 9;
	sub.s16 	%rs2, %rs1, %rs5;
	add.s16 	%rs6, %rs2, -2;
	and.b16  	%rs7, %rs6, 255;
	setp.gt.u16 	%p2, %rs7, 5;
	@%p2 bra 	$L__BB0_3;
	and.b16  	%rs8, %rs1, 255;
	mul.lo.s16 	%rs9, %rs8, 57;
	shr.u16 	%rs10, %rs9, 9;
	mad.lo.s16 	%rs11, %rs10, 6, %rs2;
	cvt.u32.u16 	%r3, %rs11;
	and.b32  	%r4, %r3, 255;
	mul.wide.u32 	%rd3, %r4, 4;
	cvta.to.global.u64 	%rd4, %rd2;
	add.s64 	%rd5, %rd3, 17179869152;
	and.b64  	%rd6, %rd5, 17179869180;
	add.s64 	%rd7, %rd4, %rd6;
	ld.global.nc.f32 	%f6, [%rd7];
$L__BB0_3:
	cvta.to.global.u64 	%rd8, %rd1;
	mul.wide.u32 	%rd9, %r1, 4;
	add.s64 	%rd10, %rd8, %rd9;
	st.global.f32 	[%rd10], %f6;
	ret;

}


// ===== COMPILED SASS (sm_100) =====

	.target	sm_100

	.elftype	@"ET_EXEC"


//--------------------- .note.nv.tkinfo           --------------------------
	.section	.note.nv.tkinfo,"",@"SHT_NOTE"
	.sectionflags	@"SHF_NOTE_NV_TKINFO"
	.tkinfo
        /*0018*/ 	.word	0x00000002
        /*0030*/ 	.string	""
        /*0030*/ 	.string	"ptxas"
        /*0030*/ 	.string	"Cuda compilation tools, release 13.0, V13.0.88"
        /*0030*/ 	.string	"Build cuda_13.0.r13.0/compiler.36424714_0"
        /*0030*/ 	.string	"-arch sm_100 -m 64 "



//--------------------- .note.nv.cuinfo           --------------------------
	.section	.note.nv.cuinfo,"",@"SHT_NOTE"
	.sectionflags	@"SHF_NOTE_NV_CUINFO"
        /*0018*/ 	.short	0x0002
        /*001a*/ 	.short	0x0064
        /*001c*/ 	.short	0x0082
	.zero		2


//--------------------- .nv.info                  --------------------------
	.section	.nv.info,"",@"SHT_CUDA_INFO"
	.align	4


	//----- nvinfo : EIATTR_REGCOUNT
	.align		4
        /*0000*/ 	.byte	0x04, 0x2f
        /*0002*/ 	.short	(.L_1 - .L_0)
	.align		4
.L_0:
        /*0004*/ 	.word	index@(default_function_kernel)
        /*0008*/ 	.word	0x0000000a


	//----- nvinfo : EIATTR_FRAME_SIZE
	.align		4
.L_1:
        /*000c*/ 	.byte	0x04, 0x11
        /*000e*/ 	.short	(.L_3 - .L_2)
	.align		4
.L_2:
        /*0010*/ 	.word	index@(default_function_kernel)
        /*0014*/ 	.word	0x00000000


	//----- nvinfo : EIATTR_MIN_STACK_SIZE
	.align		4
.L_3:
        /*0018*/ 	.byte	0x04, 0x12
        /*001a*/ 	.short	(.L_5 - .L_4)
	.align		4
.L_4:
        /*001c*/ 	.word	index@(default_function_kernel)
        /*0020*/ 	.word	0x00000000
.L_5:


//--------------------- .nv.compat                --------------------------
	.section	.nv.compat,"",@"SHT_CUDA_COMPAT_INFO"
	.align	4
        /*0000*/ 	.byte	0x02, 0x09, 0x00, 0x00, 0x02, 0x02, 0x01, 0x00, 0x02, 0x05, 0x05, 0x00, 0x03, 0x07, 0x01, 0x01
        /*0010*/ 	.byte	0x02, 0x03, 0x00, 0x00, 0x02, 0x06, 0x01, 0x00, 0x04, 0x0b, 0x08, 0x00, 0x09, 0x00, 0x00, 0x00
        /*0020*/ 	.byte	0x00, 0x00, 0x00, 0x00


//--------------------- .nv.info.default_function_kernel --------------------------
	.section	.nv.info.default_function_kernel,"",@"SHT_CUDA_INFO"
	.sectionflags	@""
	.align	4


	//----- nvinfo : EIATTR_CUDA_API_VERSION
	.align		4
        /*0000*/ 	.byte	0x04, 0x37
        /*0002*/ 	.short	(.L_7 - .L_6)
.L_6:
        /*0004*/ 	.word	0x00000082


	//----- nvinfo : EIATTR_KPARAM_INFO
	.align		4
.L_7:
        /*0008*/ 	.byte	0x04, 0x17
        /*000a*/ 	.short	(.L_9 - .L_8)
.L_8:
        /*000c*/ 	.word	0x00000000
        /*0010*/ 	.short	0x0001
        /*0012*/ 	.short	0x0008
        /*0014*/ 	.byte	0x00, 0xf5, 0x21, 0x00


	//----- nvinfo : EIATTR_KPARAM_INFO
	.align		4
.L_9:
        /*0018*/ 	.byte	0x04, 0x17
        /*001a*/ 	.short	(.L_11 - .L_10)
.L_10:
        /*001c*/ 	.word	0x00000000
        /*0020*/ 	.short	0x0000
        /*0022*/ 	.short	0x0000
        /*0024*/ 	.byte	0x00, 0xf5, 0x21, 0x00


	//----- nvinfo : EIATTR_SPARSE_MMA_MASK
	.align		4
.L_11:
        /*0028*/ 	.byte	0x03, 0x50
        /*002a*/ 	.short	0x0000


	//----- nvinfo : EIATTR_MAXREG_COUNT
	.align		4
        /*002c*/ 	.byte	0x03, 0x1b
        /*002e*/ 	.short	0x00ff


	//----- nvinfo : EIATTR_MERCURY_ISA_VERSION
	.align		4
        /*0030*/ 	.byte	0x03, 0x5f
        /*0032*/ 	.short	0x0101


	//----- nvinfo : EIATTR_VRC_CTA_INIT_COUNT
	.align		4
        /*0034*/ 	.byte	0x02, 0x4a
	.zero		1
	.zero		1


	//----- nvinfo : EIATTR_EXIT_INSTR_OFFSETS
	.align		4
        /*0038*/ 	.byte	0x04, 0x1c
        /*003a*/ 	.short	(.L_13 - .L_12)


	//   ....[0]....
.L_12:
        /*003c*/ 	.word	0x00000270


	//----- nvinfo : EIATTR_CBANK_PARAM_SIZE
	.align		4
.L_13:
        /*0040*/ 	.byte	0x03, 0x19
        /*0042*/ 	.short	0x0010


	//----- nvinfo : EIATTR_PARAM_CBANK
	.align		4
        /*0044*/ 	.byte	0x04, 0x0a
        /*0046*/ 	.short	(.L_15 - .L_14)
	.align		4
.L_14:
        /*0048*/ 	.word	index@(.nv.constant0.default_function_kernel)
        /*004c*/ 	.short	0x0380
        /*004e*/ 	.short	0x0010


	//----- nvinfo : EIATTR_SW_WAR
	.align		4
.L_15:
        /*0050*/ 	.byte	0x04, 0x36
        /*0052*/ 	.short	(.L_17 - .L_16)
.L_16:
        /*0054*/ 	.word	0x00000008
.L_17:


//--------------------- .nv.callgraph             --------------------------
	.section	.nv.callgraph,"",@"SHT_CUDA_CALLGRAPH"
	.align	4
	.sectionentsize	8
	.align		4
        /*0000*/ 	.word	0x00000000
	.align		4
        /*0004*/ 	.word	0xffffffff
	.align		4
        /*0008*/ 	.word	0x00000000
	.align		4
        /*000c*/ 	.word	0xfffffffe
	.align		4
        /*0010*/ 	.word	0x00000000
	.align		4
        /*0014*/ 	.word	0xfffffffd
	.align		4
        /*0018*/ 	.word	0x00000000
	.align		4
        /*001c*/ 	.word	0xfffffffc


//--------------------- .text.default_function_kernel --------------------------
	.section	.text.default_function_kernel,"ax",@progbits
	.align	128
        .global         default_function_kernel
        .type           default_function_kernel,@function
        .size           default_function_kernel,(.L_x_2 - default_function_kernel)
        .other          default_function_kernel,@"STO_CUDA_ENTRY STV_DEFAULT"
default_function_kernel:
.text.default_function_kernel:
[----:B------:R-:W-:Y:S01]  /*0000*/  LDC R1, c[0x0][0x37c] ;  /* 0x0000df00ff017b82 */ /* 0x000fe20000000800 */
[----:B------:R-:W0:Y:S07]  /*0010*/  S2R R7, SR_CTAID.X ;  /* 0x0000000000077919 */ /* 0x000e2e0000002500 */
[----:B------:R-:W1:Y:S01]  /*0020*/  LDC.64 R2, c[0x0][0x380] ;  /* 0x0000e000ff027b82 */ /* 0x000e620000000a00 */
[----:B------:R-:W2:Y:S01]  /*0030*/  LDCU.64 UR4, c[0x0][0x358] ;  /* 0x00006b00ff0477ac */ /* 0x000ea20008000a00 */
[----:B------:R-:W-:-:S02]  /*0040*/  IMAD.MOV.U32 R5, RZ, RZ, RZ ;  /* 0x000000ffff057224 */ /* 0x000fc400078e00ff */
[C---:B0-----:R-:W-:Y:S02]  /*0050*/  VIADD R0, R7.reuse, 0xfffffff7 ;  /* 0xfffffff707007836 */ /* 0x041fe40000000000 */
[----:B-1----:R-:W-:-:S03]  /*0060*/  IMAD.WIDE.U32 R2, R7, 0x4, R2 ;  /* 0x0000000407027825 */ /* 0x002fc600078e0002 */
[----:B------:R-:W-:-:S13]  /*0070*/  ISETP.GT.U32.AND P0, PT, R0, 0x6b, PT ;  /* 0x0000006b0000780c */ /* 0x000fda0003f04070 */
[----:B--2---:R-:W-:Y:S05]  /*0080*/  @P0 BRA `(.L_x_0) ;  /* 0x0000000000740947 */ /* 0x004fea0003800000 */
[----:B------:R-:W-:-:S05]  /*0090*/  PRMT R0, R7, 0x9910, RZ ;  /* 0x0000991007007816 */ /* 0x000fca00000000ff */
[----:B------:R-:W-:-:S05]  /*00a0*/  IMAD R0, R0, 0x39, RZ ;  /* 0x0000003900007824 */ /* 0x000fca00078e02ff */
[----:B------:R-:W-:-:S04]  /*00b0*/  LOP3.LUT R0, R0, 0xffff, RZ, 0xc0, !PT ;  /* 0x0000ffff00007812 */ /* 0x000fc800078ec0ff */
[----:B------:R-:W-:-:S04]  /*00c0*/  SHF.R.U32.HI R0, RZ, 0x9, R0 ;  /* 0x00000009ff007819 */ /* 0x000fc80000011600 */
[----:B------:R-:W-:-:S05]  /*00d0*/  PRMT R0, R0, 0x9910, RZ ;  /* 0x0000991000007816 */ /* 0x000fca00000000ff */
[----:B------:R-:W-:-:S04]  /*00e0*/  IMAD R0, R0, 0x9, RZ ;  /* 0x0000000900007824 */ /* 0x000fc800078e02ff */
[----:B------:R-:W-:-:S05]  /*00f0*/  IMAD.MOV R0, RZ, RZ, -R0 ;  /* 0x000000ffff007224 */ /* 0x000fca00078e0a00 */
[----:B------:R-:W-:-:S05]  /*0100*/  PRMT R0, R0, 0x7710, RZ ;  /* 0x0000771000007816 */ /* 0x000fca00000000ff */
[----:B------:R-:W-:-:S04]  /*0110*/  IMAD.IADD R0, R0, 0x1, R7 ;  /* 0x0000000100007824 */ /* 0x000fc800078e0207 */
[----:B------:R-:W-:-:S05]  /*0120*/  VIADD R4, R0, 0xfffffffe ;  /* 0xfffffffe00047836 */ /* 0x000fca0000000000 */
[----:B------:R-:W-:-:S04]  /*0130*/  LOP3.LUT R4, R4, 0xff, RZ, 0xc0, !PT ;  /* 0x000000ff04047812 */ /* 0x000fc800078ec0ff */
[----:B------:R-:W-:-:S13]  /*0140*/  ISETP.GT.U32.AND P0, PT, R4, 0x5, PT ;  /* 0x000000050400780c */ /* 0x000fda0003f04070 */
[----:B------:R-:W-:Y:S05]  /*0150*/  @P0 BRA `(.L_x_0) ;  /* 0x0000000000400947 */ /* 0x000fea0003800000 */
[----:B------:R-:W-:Y:S01]  /*0160*/  LOP3.LUT R4, R7, 0xff, RZ, 0xc0, !PT ;  /* 0x000000ff07047812 */ /* 0x000fe200078ec0ff */
[----:B------:R-:W0:Y:S01]  /*0170*/  LDCU.64 UR6, c[0x0][0x388] ;  /* 0x00007100ff0677ac */ /* 0x000e220008000a00 */
[----:B------:R-:W-:-:S03]  /*0180*/  PRMT R0, R0, 0x9910, RZ ;  /* 0x0000991000007816 */ /* 0x000fc600000000ff */
[----:B------:R-:W-:-:S05]  /*0190*/  IMAD R4, R4, 0x39, RZ ;  /* 0x0000003904047824 */ /* 0x000fca00078e02ff */
[----:B------:R-:W-:-:S04]  /*01a0*/  SHF.R.U32.HI R4, RZ, 0x9, R4 ;  /* 0x00000009ff047819 */ /* 0x000fc80000011604 */
[----:B------:R-:W-:Y:S01]  /*01b0*/  PRMT R5, R4, 0x9910, RZ ;  /* 0x0000991004057816 */ /* 0x000fe200000000ff */
[----:B------:R-:W-:-:S04]  /*01c0*/  IMAD.MOV.U32 R4, RZ, RZ, -0x20 ;  /* 0xffffffe0ff047424 */ /* 0x000fc800078e00ff */
[----:B------:R-:W-:Y:S02]  /*01d0*/  IMAD R0, R5, 0x6, R0 ;  /* 0x0000000605007824 */ /* 0x000fe400078e0200 */
[----:B------:R-:W-:-:S03]  /*01e0*/  IMAD.MOV.U32 R5, RZ, RZ, 0x3 ;  /* 0x00000003ff057424 */ /* 0x000fc600078e00ff */
[----:B------:R-:W-:-:S05]  /*01f0*/  LOP3.LUT R7, R0, 0xff, RZ, 0xc0, !PT ;  /* 0x000000ff00077812 */ /* 0x000fca00078ec0ff */
[----:B------:R-:W-:-:S03]  /*0200*/  IMAD.WIDE.U32 R4, R7, 0x4, R4 ;  /* 0x0000000407047825 */ /* 0x000fc600078e0004 */
[----:B------:R-:W-:Y:S02]  /*0210*/  LOP3.LUT R4, R4, 0xfffffffc, RZ, 0xc0, !PT ;  /* 0xfffffffc04047812 */ /* 0x000fe400078ec0ff */
[----:B------:R-:W-:Y:S02]  /*0220*/  LOP3.LUT R5, R5, 0x3, RZ, 0xc0, !PT ;  /* 0x0000000305057812 */ /* 0x000fe400078ec0ff */
[----:B0-----:R-:W-:-:S04]  /*0230*/  IADD3 R4, P0, PT, R4, UR6, RZ ;  /* 0x0000000604047c10 */ /* 0x001fc8000ff1e0ff */
[----:B------:R-:W-:-:S06]  /*0240*/  IADD3.X R5, PT, PT, R5, UR7, RZ, P0, !PT ;  /* 0x0000000705057c10 */ /* 0x000fcc00087fe4ff */
[----:B------:R0:W5:Y:S03]  /*0250*/  LDG.E.CONSTANT R5, desc[UR4][R4.64] ;  /* 0x0000000404057981 */ /* 0x000166000c1e9900 */
.L_x_0:
[----:B-----5:R-:W-:Y:S01]  /*0260*/  STG.E desc[UR4][R2.64], R5 ;  /* 0x0000000502007986 */ /* 0x020fe2000c101904 */
[----:B------:R-:W-:Y:S05]  /*0270*/  EXIT ;  /* 0x000000000000794d */ /* 0x000fea0003800000 */
.L_x_1:
[----:B------:R-:W-:-:S00]  /*0280*/  BRA `(.L_x_1) ;  /* 0xfffffffc00fc7947 */ /* 0x000fc0000383ffff */
[----:B------:R-:W-:-:S00]  /*0290*/  NOP ;  /* 0x0000000000007918 */ /* 0x000fc00000000000 */
        /* <DEDUP_REMOVED lines=14> */
.L_x_2:


//--------------------- .nv.shared.reserved.0     --------------------------
	.section	.nv.shared.reserved.0,"aw",@nobits
	.weak		__nv_reservedSMEM_offset_0_alias
	.size		__nv_reservedSMEM_offset_0_alias, 0, 64
	.other		__nv_reservedSMEM_offset_0_alias,@"STO_CUDA_RESERVED_SHARED STV_DEFAULT"
__nv_reservedSMEM_offset_0_alias:
	.zero		0
	.zero		64


//--------------------- .nv.constant0.default_function_kernel --------------------------
	.section	.nv.constant0.default_function_kernel,"a",@progbits
	.sectionflags	@""
	.align	4
.nv.constant0.default_function_kernel:
	.zero		912


//--------------------- SYMBOLS --------------------------

	.type		.nv.reservedSmem.offset0,@object
	.size		.nv.reservedSmem.offset0,0x4
